//
// Generated by NVIDIA NVVM Compiler
//
// Compiler Build ID: CL-36424714
// Cuda compilation tools, release 13.0, V13.0.88
// Based on NVVM 20.0.0
//

.version 9.0
.target sm_100
.address_size 64

	// .globl	_Z9matrixmulPiS_S_iii

.visible .entry _Z9matrixmulPiS_S_iii(
	.param .u64 .ptr .align 1 _Z9matrixmulPiS_S_iii_param_0,
	.param .u64 .ptr .align 1 _Z9matrixmulPiS_S_iii_param_1,
	.param .u64 .ptr .align 1 _Z9matrixmulPiS_S_iii_param_2,
	.param .u32 _Z9matrixmulPiS_S_iii_param_3,
	.param .u32 _Z9matrixmulPiS_S_iii_param_4,
	.param .u32 _Z9matrixmulPiS_S_iii_param_5
)
{
	.reg .pred 	%p<20>;
	.reg .b32 	%r<168>;
	.reg .b64 	%rd<69>;

	ld.param.u64 	%rd4, [_Z9matrixmulPiS_S_iii_param_0];
	ld.param.u64 	%rd5, [_Z9matrixmulPiS_S_iii_param_1];
	ld.param.u64 	%rd6, [_Z9matrixmulPiS_S_iii_param_2];
	ld.param.u32 	%r64, [_Z9matrixmulPiS_S_iii_param_3];
	ld.param.u32 	%r66, [_Z9matrixmulPiS_S_iii_param_5];
	cvta.to.global.u64 	%rd1, %rd5;
	cvta.to.global.u64 	%rd2, %rd4;
	cvta.to.global.u64 	%rd3, %rd6;
	mov.u32 	%r1, %tid.x;
	setp.lt.s32 	%p1, %r64, 1;
	@%p1 bra 	$L__BB0_26;
	setp.lt.s32 	%p2, %r66, 1;
	@%p2 bra 	$L__BB0_15;
	and.b32  	%r2, %r66, 7;
	and.b32  	%r3, %r66, 3;
	and.b32  	%r4, %r66, 2147483640;
	neg.s32 	%r5, %r4;
	shl.b32 	%r6, %r66, 3;
	shl.b32 	%r79, %r66, 1;
	add.s32 	%r7, %r1, %r79;
	mad.lo.s32 	%r8, %r66, 3, %r1;
	shl.b32 	%r80, %r66, 2;
	add.s32 	%r9, %r1, %r80;
	mad.lo.s32 	%r10, %r66, 5, %r1;
	mad.lo.s32 	%r11, %r66, 6, %r1;
	mad.lo.s32 	%r12, %r66, 7, %r1;
	mov.b32 	%r142, 0;
$L__BB0_3:
	ld.param.u32 	%r141, [_Z9matrixmulPiS_S_iii_param_4];
	add.s32 	%r83, %r66, -1;
	setp.lt.u32 	%p11, %r83, 7;
	mul.lo.s32 	%r14, %r142, %r141;
	mov.b32 	%r158, 0;
	mov.u32 	%r163, %r158;
	@%p11 bra 	$L__BB0_6;
	add.s32 	%r151, %r1, %r66;
	mov.b32 	%r163, 0;
	mov.u32 	%r143, %r14;
	mov.u32 	%r144, %r1;
	mov.u32 	%r145, %r12;
	mov.u32 	%r146, %r11;
	mov.u32 	%r147, %r10;
	mov.u32 	%r148, %r9;
	mov.u32 	%r149, %r8;
	mov.u32 	%r150, %r7;
	mov.u32 	%r152, %r5;
$L__BB0_5:
	.pragma "nounroll";
	mul.wide.s32 	%rd29, %r143, 4;
	add.s64 	%rd30, %rd2, %rd29;
	ld.global.u32 	%r85, [%rd30];
	mul.wide.u32 	%rd31, %r144, 4;
	add.s64 	%rd32, %rd1, %rd31;
	ld.global.u32 	%r86, [%rd32];
	mad.lo.s32 	%r87, %r86, %r85, %r163;
	ld.global.u32 	%r88, [%rd30+4];
	mul.wide.u32 	%rd33, %r151, 4;
	add.s64 	%rd34, %rd1, %rd33;
	ld.global.u32 	%r89, [%rd34];
	mad.lo.s32 	%r90, %r89, %r88, %r87;
	ld.global.u32 	%r91, [%rd30+8];
	mul.wide.u32 	%rd35, %r150, 4;
	add.s64 	%rd36, %rd1, %rd35;
	ld.global.u32 	%r92, [%rd36];
	mad.lo.s32 	%r93, %r92, %r91, %r90;
	ld.global.u32 	%r94, [%rd30+12];
	mul.wide.u32 	%rd37, %r149, 4;
	add.s64 	%rd38, %rd1, %rd37;
	ld.global.u32 	%r95, [%rd38];
	mad.lo.s32 	%r96, %r95, %r94, %r93;
	ld.global.u32 	%r97, [%rd30+16];
	mul.wide.u32 	%rd39, %r148, 4;
	add.s64 	%rd40, %rd1, %rd39;
	ld.global.u32 	%r98, [%rd40];
	mad.lo.s32 	%r99, %r98, %r97, %r96;
	ld.global.u32 	%r100, [%rd30+20];
	mul.wide.u32 	%rd41, %r147, 4;
	add.s64 	%rd42, %rd1, %rd41;
	ld.global.u32 	%r101, [%rd42];
	mad.lo.s32 	%r102, %r101, %r100, %r99;
	ld.global.u32 	%r103, [%rd30+24];
	mul.wide.u32 	%rd43, %r146, 4;
	add.s64 	%rd44, %rd1, %rd43;
	ld.global.u32 	%r104, [%rd44];
	mad.lo.s32 	%r105, %r104, %r103, %r102;
	ld.global.u32 	%r106, [%rd30+28];
	mul.wide.u32 	%rd45, %r145, 4;
	add.s64 	%rd46, %rd1, %rd45;
	ld.global.u32 	%r107, [%rd46];
	mad.lo.s32 	%r163, %r107, %r106, %r105;
	add.s32 	%r152, %r152, 8;
	add.s32 	%r151, %r151, %r6;
	add.s32 	%r150, %r150, %r6;
	add.s32 	%r149, %r149, %r6;
	add.s32 	%r148, %r148, %r6;
	add.s32 	%r147, %r147, %r6;
	add.s32 	%r146, %r146, %r6;
	add.s32 	%r145, %r145, %r6;
	add.s32 	%r144, %r144, %r6;
	add.s32 	%r143, %r143, 8;
	setp.ne.s32 	%p12, %r152, 0;
	mov.u32 	%r158, %r4;
	@%p12 bra 	$L__BB0_5;
$L__BB0_6:
	setp.eq.s32 	%p13, %r2, 0;
	@%p13 bra 	$L__BB0_14;
	add.s32 	%r109, %r2, -1;
	setp.lt.u32 	%p14, %r109, 3;
	@%p14 bra 	$L__BB0_9;
	add.s32 	%r110, %r158, %r14;
	mul.wide.s32 	%rd47, %r110, 4;
	add.s64 	%rd48, %rd2, %rd47;
	ld.global.u32 	%r111, [%rd48];
	mad.lo.s32 	%r112, %r158, %r66, %r1;
	mul.wide.u32 	%rd49, %r112, 4;
	add.s64 	%rd50, %rd1, %rd49;
	ld.global.u32 	%r113, [%rd50];
	mad.lo.s32 	%r114, %r113, %r111, %r163;
	ld.global.u32 	%r115, [%rd48+4];
	add.s32 	%r116, %r112, %r66;
	mul.wide.u32 	%rd51, %r116, 4;
	add.s64 	%rd52, %rd1, %rd51;
	ld.global.u32 	%r117, [%rd52];
	mad.lo.s32 	%r118, %r117, %r115, %r114;
	ld.global.u32 	%r119, [%rd48+8];
	add.s32 	%r120, %r116, %r66;
	mul.wide.u32 	%rd53, %r120, 4;
	add.s64 	%rd54, %rd1, %rd53;
	ld.global.u32 	%r121, [%rd54];
	mad.lo.s32 	%r122, %r121, %r119, %r118;
	ld.global.u32 	%r123, [%rd48+12];
	add.s32 	%r124, %r120, %r66;
	mul.wide.u32 	%rd55, %r124, 4;
	add.s64 	%rd56, %rd1, %rd55;
	ld.global.u32 	%r125, [%rd56];
	mad.lo.s32 	%r163, %r125, %r123, %r122;
	add.s32 	%r158, %r158, 4;
$L__BB0_9:
	setp.eq.s32 	%p15, %r3, 0;
	@%p15 bra 	$L__BB0_14;
	setp.eq.s32 	%p16, %r3, 1;
	@%p16 bra 	$L__BB0_12;
	add.s32 	%r127, %r158, %r14;
	mul.wide.s32 	%rd57, %r127, 4;
	add.s64 	%rd58, %rd2, %rd57;
	ld.global.u32 	%r128, [%rd58];
	mad.lo.s32 	%r129, %r158, %r66, %r1;
	mul.wide.u32 	%rd59, %r129, 4;
	add.s64 	%rd60, %rd1, %rd59;
	ld.global.u32 	%r130, [%rd60];
	mad.lo.s32 	%r131, %r130, %r128, %r163;
	ld.global.u32 	%r132, [%rd58+4];
	add.s32 	%r133, %r129, %r66;
	mul.wide.u32 	%rd61, %r133, 4;
	add.s64 	%rd62, %rd1, %rd61;
	ld.global.u32 	%r134, [%rd62];
	mad.lo.s32 	%r163, %r134, %r132, %r131;
	add.s32 	%r158, %r158, 2;
$L__BB0_12:
	and.b32  	%r135, %r66, 1;
	setp.eq.b32 	%p17, %r135, 1;
	not.pred 	%p18, %p17;
	@%p18 bra 	$L__BB0_14;
	add.s32 	%r136, %r158, %r14;
	mul.wide.s32 	%rd63, %r136, 4;
	add.s64 	%rd64, %rd2, %rd63;
	ld.global.u32 	%r137, [%rd64];
	mad.lo.s32 	%r138, %r158, %r66, %r1;
	mul.wide.u32 	%rd65, %r138, 4;
	add.s64 	%rd66, %rd1, %rd65;
	ld.global.u32 	%r139, [%rd66];
	mad.lo.s32 	%r163, %r139, %r137, %r163;
$L__BB0_14:
	mad.lo.s32 	%r140, %r142, %r66, %r1;
	mul.wide.u32 	%rd67, %r140, 4;
	add.s64 	%rd68, %rd3, %rd67;
	st.global.u32 	[%rd68], %r163;
	add.s32 	%r142, %r142, 1;
	setp.eq.s32 	%p19, %r142, %r64;
	@%p19 bra 	$L__BB0_26;
	bra.uni 	$L__BB0_3;
$L__BB0_15:
	and.b32  	%r54, %r64, 7;
	setp.lt.u32 	%p3, %r64, 8;
	mov.b32 	%r166, 0;
	@%p3 bra 	$L__BB0_18;
	and.b32  	%r166, %r64, 2147483640;
	mov.b32 	%r164, 0;
	mul.wide.s32 	%rd9, %r66, 4;
$L__BB0_17:
	.pragma "nounroll";
	mad.lo.s32 	%r69, %r164, %r66, %r1;
	mul.wide.s32 	%rd7, %r69, 4;
	add.s64 	%rd8, %rd3, %rd7;
	mov.b32 	%r70, 0;
	st.global.u32 	[%rd8], %r70;
	add.s64 	%rd10, %rd8, %rd9;
	st.global.u32 	[%rd10], %r70;
	add.s64 	%rd11, %rd10, %rd9;
	st.global.u32 	[%rd11], %r70;
	add.s64 	%rd12, %rd11, %rd9;
	st.global.u32 	[%rd12], %r70;
	add.s64 	%rd13, %rd12, %rd9;
	st.global.u32 	[%rd13], %r70;
	add.s64 	%rd14, %rd13, %rd9;
	st.global.u32 	[%rd14], %r70;
	add.s64 	%rd15, %rd14, %rd9;
	st.global.u32 	[%rd15], %r70;
	add.s64 	%rd16, %rd15, %rd9;
	st.global.u32 	[%rd16], %r70;
	add.s32 	%r164, %r164, 8;
	setp.ne.s32 	%p4, %r164, %r166;
	@%p4 bra 	$L__BB0_17;
$L__BB0_18:
	setp.eq.s32 	%p5, %r54, 0;
	@%p5 bra 	$L__BB0_26;
	and.b32  	%r59, %r64, 3;
	setp.lt.u32 	%p6, %r54, 4;
	@%p6 bra 	$L__BB0_21;
	mad.lo.s32 	%r71, %r166, %r66, %r1;
	mul.wide.s32 	%rd17, %r71, 4;
	add.s64 	%rd18, %rd3, %rd17;
	mov.b32 	%r72, 0;
	st.global.u32 	[%rd18], %r72;
	mul.wide.s32 	%rd19, %r66, 4;
	add.s64 	%rd20, %rd18, %rd19;
	st.global.u32 	[%rd20], %r72;
	add.s64 	%rd21, %rd20, %rd19;
	st.global.u32 	[%rd21], %r72;
	add.s64 	%rd22, %rd21, %rd19;
	st.global.u32 	[%rd22], %r72;
	add.s32 	%r166, %r166, 4;
$L__BB0_21:
	setp.eq.s32 	%p7, %r59, 0;
	@%p7 bra 	$L__BB0_26;
	setp.eq.s32 	%p8, %r59, 1;
	@%p8 bra 	$L__BB0_24;
	mad.lo.s32 	%r73, %r166, %r66, %r1;
	mul.wide.s32 	%rd23, %r73, 4;
	add.s64 	%rd24, %rd3, %rd23;
	mov.b32 	%r74, 0;
	st.global.u32 	[%rd24], %r74;
	mul.wide.s32 	%rd25, %r66, 4;
	add.s64 	%rd26, %rd24, %rd25;
	st.global.u32 	[%rd26], %r74;
	add.s32 	%r166, %r166, 2;
$L__BB0_24:
	and.b32  	%r75, %r64, 1;
	setp.eq.b32 	%p9, %r75, 1;
	not.pred 	%p10, %p9;
	@%p10 bra 	$L__BB0_26;
	mad.lo.s32 	%r76, %r166, %r66, %r1;
	mul.wide.s32 	%rd27, %r76, 4;
	add.s64 	%rd28, %rd3, %rd27;
	mov.b32 	%r77, 0;
	st.global.u32 	[%rd28], %r77;
$L__BB0_26:
	ret;

}


// ===== COMPILED SASS (sm_100) =====

	.target	sm_100

	.elftype	@"ET_EXEC"


//--------------------- .note.nv.tkinfo           --------------------------
	.section	.note.nv.tkinfo,"",@"SHT_NOTE"
	.sectionflags	@"SHF_NOTE_NV_TKINFO"
	.tkinfo
        /*0018*/ 	.word	0x00000002
        /*0030*/ 	.string	""
        /*0030*/ 	.string	"ptxas"
        /*0030*/ 	.string	"Cuda compilation tools, release 13.0, V13.0.88"
        /*0030*/ 	.string	"Build cuda_13.0.r13.0/compiler.36424714_0"
        /*0030*/ 	.string	"-arch sm_100 -m 64 "



//--------------------- .note.nv.cuinfo           --------------------------
	.section	.note.nv.cuinfo,"",@"SHT_NOTE"
	.sectionflags	@"SHF_NOTE_NV_CUINFO"
        /*0018*/ 	.short	0x0002
        /*001a*/ 	.short	0x0064
        /*001c*/ 	.short	0x0082
	.zero		2


//--------------------- .nv.info                  --------------------------
	.section	.nv.info,"",@"SHT_CUDA_INFO"
	.align	4


	//----- nvinfo : EIATTR_REGCOUNT
	.align		4
        /*0000*/ 	.byte	0x04, 0x2f
        /*0002*/ 	.short	(.L_1 - .L_0)
	.align		4
.L_0:
        /*0004*/ 	.word	index@(_Z9matrixmulPiS_S_iii)
        /*0008*/ 	.word	0x00000020


	//----- nvinfo : EIATTR_FRAME_SIZE
	.align		4
.L_1:
        /*000c*/ 	.byte	0x04, 0x11
        /*000e*/ 	.short	(.L_3 - .L_2)
	.align		4
.L_2:
        /*0010*/ 	.word	index@(_Z9matrixmulPiS_S_iii)
        /*0014*/ 	.word	0x00000000


	//----- nvinfo : EIATTR_MIN_STACK_SIZE
	.align		4
.L_3:
        /*0018*/ 	.byte	0x04, 0x12
        /*001a*/ 	.short	(.L_5 - .L_4)
	.align		4
.L_4:
        /*001c*/ 	.word	index@(_Z9matrixmulPiS_S_iii)
        /*0020*/ 	.word	0x00000000
.L_5:


//--------------------- .nv.compat                --------------------------
	.section	.nv.compat,"",@"SHT_CUDA_COMPAT_INFO"
	.align	4
        /*0000*/ 	.byte	0x02, 0x09, 0x00, 0x00, 0x02, 0x02, 0x01, 0x00, 0x02, 0x05, 0x05, 0x00, 0x03, 0x07, 0x01, 0x01
        /*0010*/ 	.byte	0x02, 0x03, 0x00, 0x00, 0x02, 0x06, 0x01, 0x00, 0x04, 0x0b, 0x08, 0x00, 0x09, 0x00, 0x00, 0x00
        /*0020*/ 	.byte	0x00, 0x00, 0x00, 0x00


//--------------------- .nv.info._Z9matrixmulPiS_S_iii --------------------------
	.section	.nv.info._Z9matrixmulPiS_S_iii,"",@"SHT_CUDA_INFO"
	.sectionflags	@""
	.align	4


	//----- nvinfo : EIATTR_CUDA_API_VERSION
	.align		4
        /*0000*/ 	.byte	0x04, 0x37
        /*0002*/ 	.short	(.L_7 - .L_6)
.L_6:
        /*0004*/ 	.word	0x00000082


	//----- nvinfo : EIATTR_KPARAM_INFO
	.align		4
.L_7:
        /*0008*/ 	.byte	0x04, 0x17
        /*000a*/ 	.short	(.L_9 - .L_8)
.L_8:
        /*000c*/ 	.word	0x00000000
        /*0010*/ 	.short	0x0005
        /*0012*/ 	.short	0x0020
        /*0014*/ 	.byte	0x00, 0xf0, 0x11, 0x00


	//----- nvinfo : EIATTR_KPARAM_INFO
	.align		4
.L_9:
        /*0018*/ 	.byte	0x04, 0x17
        /*001a*/ 	.short	(.L_11 - .L_10)
.L_10:
        /*001c*/ 	.word	0x00000000
        /*0020*/ 	.short	0x0004
        /*0022*/ 	.short	0x001c
        /*0024*/ 	.byte	0x00, 0xf0, 0x11, 0x00


	//----- nvinfo : EIATTR_KPARAM_INFO
	.align		4
.L_11:
        /*0028*/ 	.byte	0x04, 0x17
        /*002a*/ 	.short	(.L_13 - .L_12)
.L_12:
        /*002c*/ 	.word	0x00000000
        /*0030*/ 	.short	0x0003
        /*0032*/ 	.short	0x0018
        /*0034*/ 	.byte	0x00, 0xf0, 0x11, 0x00


	//----- nvinfo : EIATTR_KPARAM_INFO
	.align		4
.L_13:
        /*0038*/ 	.byte	0x04, 0x17
        /*003a*/ 	.short	(.L_15 - .L_14)
.L_14:
        /*003c*/ 	.word	0x00000000
        /*0040*/ 	.short	0x0002
        /*0042*/ 	.short	0x0010
        /*0044*/ 	.byte	0x00, 0xf5, 0x21, 0x00


	//----- nvinfo : EIATTR_KPARAM_INFO
	.align		4
.L_15:
        /*0048*/ 	.byte	0x04, 0x17
        /*004a*/ 	.short	(.L_17 - .L_16)
.L_16:
        /*004c*/ 	.word	0x00000000
        /*0050*/ 	.short	0x0001
        /*0052*/ 	.short	0x0008
        /*0054*/ 	.byte	0x00, 0xf5, 0x21, 0x00


	//----- nvinfo : EIATTR_KPARAM_INFO
	.align		4
.L_17:
        /*0058*/ 	.byte	0x04, 0x17
        /*005a*/ 	.short	(.L_19 - .L_18)
.L_18:
        /*005c*/ 	.word	0x00000000
        /*0060*/ 	.short	0x0000
        /*0062*/ 	.short	0x0000
        /*0064*/ 	.byte	0x00, 0xf5, 0x21, 0x00


	//----- nvinfo : EIATTR_SPARSE_MMA_MASK
	.align		4
.L_19:
        /*0068*/ 	.byte	0x03, 0x50
        /*006a*/ 	.short	0x0000


	//----- nvinfo : EIATTR_MAXREG_COUNT
	.align		4
        /*006c*/ 	.byte	0x03, 0x1b
        /*006e*/ 	.short	0x00ff


	//----- nvinfo : EIATTR_MERCURY_ISA_VERSION
	.align		4
        /*0070*/ 	.byte	0x03, 0x5f
        /*0072*/ 	.short	0x0101


	//----- nvinfo : EIATTR_VRC_CTA_INIT_COUNT
	.align		4
        /*0074*/ 	.byte	0x02, 0x4a
	.zero		1
	.zero		1


	//----- nvinfo : EIATTR_EXIT_INSTR_OFFSETS
	.align		4
        /*0078*/ 	.byte	0x04, 0x1c
        /*007a*/ 	.short	(.L_21 - .L_20)


	//   ....[0]....
.L_20:
        /*007c*/ 	.word	0x00000030


	//   ....[1]....
        /*0080*/ 	.word	0x00000b80


	//   ....[2]....
        /*0084*/ 	.word	0x00000d60


	//   ....[3]....
        /*0088*/ 	.word	0x00000e60


	//   ....[4]....
        /*008c*/ 	.word	0x00000f20


	//   ....[5]....
        /*0090*/ 	.word	0x00000f70


	//----- nvinfo : EIATTR_CBANK_PARAM_SIZE
	.align		4
.L_21:
        /*0094*/ 	.byte	0x03, 0x19
        /*0096*/ 	.short	0x0024


	//----- nvinfo : EIATTR_PARAM_CBANK
	.align		4
        /*0098*/ 	.byte	0x04, 0x0a
        /*009a*/ 	.short	(.L_23 - .L_22)
	.align		4
.L_22:
        /*009c*/ 	.word	index@(.nv.constant0._Z9matrixmulPiS_S_iii)
        /*00a0*/ 	.short	0x0380
        /*00a2*/ 	.short	0x0024


	//----- nvinfo : EIATTR_SW_WAR
	.align		4
.L_23:
        /*00a4*/ 	.byte	0x04, 0x36
        /*00a6*/ 	.short	(.L_25 - .L_24)
.L_24:
        /*00a8*/ 	.word	0x00000008
.L_25:


//--------------------- .nv.callgraph             --------------------------
	.section	.nv.callgraph,"",@"SHT_CUDA_CALLGRAPH"
	.align	4
	.sectionentsize	8
	.align		4
        /*0000*/ 	.word	0x00000000
	.align		4
        /*0004*/ 	.word	0xffffffff
	.align		4
        /*0008*/ 	.word	0x00000000
	.align		4
        /*000c*/ 	.word	0xfffffffe
	.align		4
        /*0010*/ 	.word	0x00000000
	.align		4
        /*0014*/ 	.word	0xfffffffd
	.align		4
        /*0018*/ 	.word	0x00000000
	.align		4
        /*001c*/ 	.word	0xfffffffc


//--------------------- .text._Z9matrixmulPiS_S_iii --------------------------
	.section	.text._Z9matrixmulPiS_S_iii,"ax",@progbits
	.align	128
        .global         _Z9matrixmulPiS_S_iii
        .type           _Z9matrixmulPiS_S_iii,@function
        .size           _Z9matrixmulPiS_S_iii,(.L_x_11 - _Z9matrixmulPiS_S_iii)
        .other          _Z9matrixmulPiS_S_iii,@"STO_CUDA_ENTRY STV_DEFAULT"
_Z9matrixmulPiS_S_iii:
.text._Z9matrixmulPiS_S_iii:
[----:B------:R-:W-:Y:S08]  /*0000*/  LDC R1, c[0x0][0x37c] ;  /* 0x0000df00ff017b82 */ /* 0x000ff00000000800 */
[----:B------:R-:W0:Y:S02]  /*0010*/  LDC R2, c[0x0][0x398] ;  /* 0x0000e600ff027b82 */ /* 0x000e240000000800 */
[----:B0-----:R-:W-:-:S13]  /*0020*/  ISETP.GE.AND P0, PT, R2, 0x1, PT ;  /* 0x000000010200780c */ /* 0x001fda0003f06270 */
[----:B------:R-:W-:Y:S05]  /*0030*/  @!P0 EXIT ;  /* 0x000000000000894d */ /* 0x000fea0003800000 */
[----:B------:R-:W0:Y:S01]  /*0040*/  LDC R9, c[0x0][0x3a0] ;  /* 0x0000e800ff097b82 */ /* 0x000e220000000800 */
[----:B------:R-:W1:Y:S01]  /*0050*/  S2R R0, SR_TID.X ;  /* 0x0000000000007919 */ /* 0x000e620000002100 */
[----:B------:R-:W2:Y:S01]  /*0060*/  LDCU.64 UR10, c[0x0][0x358] ;  /* 0x00006b00ff0a77ac */ /* 0x000ea20008000a00 */
[----:B0-----:R-:W-:-:S13]  /*0070*/  ISETP.GE.AND P0, PT, R9, 0x1, PT ;  /* 0x000000010900780c */ /* 0x001fda0003f06270 */
[----:B-12---:R-:W-:Y:S05]  /*0080*/  @!P0 BRA `(.L_x_0) ;  /* 0x0000000800c48947 */ /* 0x006fea0003800000 */
[C---:B------:R-:W-:Y:S01]  /*0090*/  LOP3.LUT R2, R9.reuse, 0x3, RZ, 0xc0, !PT ;  /* 0x0000000309027812 */ /* 0x040fe200078ec0ff */
[C-C-:B------:R-:W-:Y:S01]  /*00a0*/  IMAD R5, R9.reuse, 0x3, R0.reuse ;  /* 0x0000000309057824 */ /* 0x140fe200078e0200 */
[C---:B------:R-:W-:Y:S01]  /*00b0*/  LOP3.LUT R3, R9.reuse, 0x7ffffff8, RZ, 0xc0, !PT ;  /* 0x7ffffff809037812 */ /* 0x040fe200078ec0ff */
[C-C-:B------:R-:W-:Y:S01]  /*00c0*/  IMAD R7, R9.reuse, 0x5, R0.reuse ;  /* 0x0000000509077824 */ /* 0x140fe200078e0200 */
[CC--:B------:R-:W-:Y:S01]  /*00d0*/  LEA R4, R9.reuse, R0.reuse, 0x1 ;  /* 0x0000000009047211 */ /* 0x0c0fe200078e08ff */
[C-C-:B------:R-:W-:Y:S01]  /*00e0*/  IMAD R8, R9.reuse, 0x6, R0.reuse ;  /* 0x0000000609087824 */ /* 0x140fe200078e0200 */
[C---:B------:R-:W-:Y:S01]  /*00f0*/  LEA R6, R9.reuse, R0, 0x2 ;  /* 0x0000000009067211 */ /* 0x040fe200078e10ff */
[----:B------:R-:W-:Y:S01]  /*0100*/  IMAD R9, R9, 0x7, R0 ;  /* 0x0000000709097824 */ /* 0x000fe200078e0200 */
[----:B------:R-:W-:-:S06]  /*0110*/  UMOV UR4, URZ ;  /* 0x000000ff00047c82 */ /* 0x000fcc0008000000 */
.L_x_5:
[----:B0-----:R-:W0:Y:S01]  /*0120*/  LDCU UR16, c[0x0][0x3a0] ;  /* 0x00007400ff1077ac */ /* 0x001e220008000800 */
[----:B------:R-:W-:Y:S01]  /*0130*/  CS2R R16, SRZ ;  /* 0x0000000000107805 */ /* 0x000fe2000001ff00 */
[----:B------:R-:W1:Y:S01]  /*0140*/  LDCU UR5, c[0x0][0x39c] ;  /* 0x00007380ff0577ac */ /* 0x000e620008000800 */
[----:B0-----:R-:W-:-:S04]  /*0150*/  UIADD3 UR7, UPT, UPT, UR16, -0x1, URZ ;  /* 0xffffffff10077890 */ /* 0x001fc8000fffe0ff */
[----:B------:R-:W-:Y:S02]  /*0160*/  UISETP.GE.U32.AND UP0, UPT, UR7, 0x7, UPT ;  /* 0x000000070700788c */ /* 0x000fe4000bf06070 */
[----:B-1----:R-:W-:-:S07]  /*0170*/  UIMAD UR6, UR4, UR5, URZ ;  /* 0x00000005040672a4 */ /* 0x002fce000f8e02ff */
[----:B------:R-:W-:Y:S05]  /*0180*/  BRA.U !UP0, `(.L_x_1) ;  /* 0x0000000508607547 */ /* 0x000fea000b800000 */
[----:B------:R-:W-:Y:S01]  /*0190*/  IADD3 R19, PT, PT, -R3, RZ, RZ ;  /* 0x000000ff03137210 */ /* 0x000fe20007ffe1ff */
[----:B------:R-:W-:Y:S01]  /*01a0*/  IMAD.MOV.U32 R16, RZ, RZ, RZ ;  /* 0x000000ffff107224 */ /* 0x000fe200078e00ff */
[----:B------:R-:W-:Y:S01]  /*01b0*/  IADD3 R27, PT, PT, R0, UR16, RZ ;  /* 0x00000010001b7c10 */ /* 0x000fe2000fffe0ff */
[----:B------:R-:W-:Y:S01]  /*01c0*/  IMAD.MOV.U32 R28, RZ, RZ, R6 ;  /* 0x000000ffff1c7224 */ /* 0x000fe200078e0006 */
[----:B------:R-:W-:Y:S01]  /*01d0*/  MOV R24, R0 ;  /* 0x0000000000187202 */ /* 0x000fe20000000f00 */
[----:B------:R-:W0:Y:S01]  /*01e0*/  LDCU.128 UR12, c[0x0][0x380] ;  /* 0x00007000ff0c77ac */ /* 0x000e220008000c00 */
[----:B------:R-:W-:Y:S02]  /*01f0*/  MOV R25, R9 ;  /* 0x0000000900197202 */ /* 0x000fe40000000f00 */
[----:B------:R-:W-:Y:S01]  /*0200*/  MOV R26, R8 ;  /* 0x00000008001a7202 */ /* 0x000fe20000000f00 */
[----:B------:R-:W-:Y:S01]  /*0210*/  UMOV UR5, UR6 ;  /* 0x0000000600057c82 */ /* 0x000fe20008000000 */
[----:B------:R-:W-:-:S02]  /*0220*/  MOV R11, R7 ;  /* 0x00000007000b7202 */ /* 0x000fc40000000f00 */
[----:B------:R-:W-:Y:S02]  /*0230*/  MOV R10, R5 ;  /* 0x00000005000a7202 */ /* 0x000fe40000000f00 */
[----:B------:R-:W-:-:S07]  /*0240*/  MOV R18, R4 ;  /* 0x0000000400127202 */ /* 0x000fce0000000f00 */
.L_x_2:
[----:B------:R-:W-:Y:S01]  /*0250*/  HFMA2 R15, -RZ, RZ, 0, 2.384185791015625e-07 ;  /* 0x00000004ff0f7431 */ /* 0x000fe200000001ff */
[----:B0-----:R-:W-:Y:S01]  /*0260*/  UIMAD.WIDE UR8, UR5, 0x4, UR12 ;  /* 0x00000004050878a5 */ /* 0x001fe2000f8e020c */
[----:B------:R-:W-:-:S05]  /*0270*/  MOV R20, 0x4 ;  /* 0x0000000400147802 */ /* 0x000fca0000000f00 */
[----:B------:R-:W-:Y:S01]  /*0280*/  IMAD.U32 R12, RZ, RZ, UR8 ;  /* 0x00000008ff0c7e24 */ /* 0x000fe2000f8e00ff */
[----:B------:R-:W-:Y:S01]  /*0290*/  MOV R13, UR9 ;  /* 0x00000009000d7c02 */ /* 0x000fe20008000f00 */
[----:B------:R-:W-:Y:S01]  /*02a0*/  IMAD.WIDE.U32 R14, R24, R15, UR14 ;  /* 0x0000000e180e7e25 */ /* 0x000fe2000f8e000f */
[----:B------:R-:W-:-:S03]  /*02b0*/  MOV R22, UR8 ;  /* 0x0000000800167c02 */ /* 0x000fc60008000f00 */
[----:B------:R-:W2:Y:S01]  /*02c0*/  LDG.E R12, desc[UR10][R12.64] ;  /* 0x0000000a0c0c7981 */ /* 0x000ea2000c1e1900 */
[----:B------:R-:W-:Y:S01]  /*02d0*/  IMAD.WIDE.U32 R20, R27, R20, UR14 ;  /* 0x0000000e1b147e25 */ /* 0x000fe2000f8e0014 */
[----:B------:R-:W-:Y:S02]  /*02e0*/  MOV R23, UR9 ;  /* 0x0000000900177c02 */ /* 0x000fe40008000f00 */
[----:B------:R0:W2:Y:S04]  /*02f0*/  LDG.E R15, desc[UR10][R14.64] ;  /* 0x0000000a0e0f7981 */ /* 0x0000a8000c1e1900 */
[----:B------:R1:W3:Y:S04]  /*0300*/  LDG.E R20, desc[UR10][R20.64] ;  /* 0x0000000a14147981 */ /* 0x0002e8000c1e1900 */
[----:B------:R4:W3:Y:S01]  /*0310*/  LDG.E R22, desc[UR10][R22.64+0x4] ;  /* 0x0000040a16167981 */ /* 0x0008e2000c1e1900 */
[----:B------:R-:W-:Y:S01]  /*0320*/  HFMA2 R17, -RZ, RZ, 0, 2.384185791015625e-07 ;  /* 0x00000004ff117431 */ /* 0x000fe200000001ff */
[----:B0-----:R-:W-:-:S02]  /*0330*/  MOV R14, UR8 ;  /* 0x00000008000e7c02 */ /* 0x001fc40008000f00 */
[----:B-1----:R-:W-:Y:S01]  /*0340*/  MOV R21, UR9 ;  /* 0x0000000900157c02 */ /* 0x002fe20008000f00 */
[----:B----4-:R-:W-:Y:S02]  /*0350*/  IMAD.MOV.U32 R23, RZ, RZ, 0x4 ;  /* 0x00000004ff177424 */ /* 0x010fe400078e00ff */
[----:B--2---:R-:W-:Y:S02]  /*0360*/  IMAD R29, R12, R15, R16 ;  /* 0x0000000f0c1d7224 */ /* 0x004fe400078e0210 */
[----:B------:R-:W-:Y:S01]  /*0370*/  IMAD.WIDE.U32 R12, R18, R17, UR14 ;  /* 0x0000000e120c7e25 */ /* 0x000fe2000f8e0011 */
[----:B------:R-:W-:-:S03]  /*0380*/  MOV R15, UR9 ;  /* 0x00000009000f7c02 */ /* 0x000fc60008000f00 */
[----:B------:R-:W-:Y:S02]  /*0390*/  IMAD.MOV.U32 R16, RZ, RZ, 0x4 ;  /* 0x00000004ff107424 */ /* 0x000fe400078e00ff */
[----:B---3--:R-:W-:Y:S01]  /*03a0*/  IMAD R29, R22, R20, R29 ;  /* 0x00000014161d7224 */ /* 0x008fe200078e021d */
[----:B------:R-:W2:Y:S01]  /*03b0*/  LDG.E R12, desc[UR10][R12.64] ;  /* 0x0000000a0c0c7981 */ /* 0x000ea2000c1e1900 */
[----:B------:R-:W-:Y:S01]  /*03c0*/  IMAD.WIDE.U32 R16, R10, R16, UR14 ;  /* 0x0000000e0a107e25 */ /* 0x000fe2000f8e0010 */
[----:B------:R-:W-:Y:S02]  /*03d0*/  MOV R20, UR8 ;  /* 0x0000000800147c02 */ /* 0x000fe40008000f00 */
[----:B------:R-:W-:-:S03]  /*03e0*/  MOV R22, UR8 ;  /* 0x0000000800167c02 */ /* 0x000fc60008000f00 */
[----:B------:R-:W3:Y:S04]  /*03f0*/  LDG.E R16, desc[UR10][R16.64] ;  /* 0x0000000a10107981 */ /* 0x000ee8000c1e1900 */
[----:B------:R0:W2:Y:S04]  /*0400*/  LDG.E R13, desc[UR10][R14.64+0x8] ;  /* 0x0000080a0e0d7981 */ /* 0x0000a8000c1e1900 */
[----:B------:R1:W3:Y:S01]  /*0410*/  LDG.E R21, desc[UR10][R20.64+0xc] ;  /* 0x00000c0a14157981 */ /* 0x0002e2000c1e1900 */
[----:B0-----:R-:W-:Y:S01]  /*0420*/  IMAD.WIDE.U32 R14, R28, R23, UR14 ;  /* 0x0000000e1c0e7e25 */ /* 0x001fe2000f8e0017 */
[----:B------:R-:W-:-:S05]  /*0430*/  MOV R23, UR9 ;  /* 0x0000000900177c02 */ /* 0x000fca0008000f00 */
[----:B------:R-:W4:Y:S04]  /*0440*/  LDG.E R14, desc[UR10][R14.64] ;  /* 0x0000000a0e0e7981 */ /* 0x000f28000c1e1900 */
[----:B------:R0:W4:Y:S01]  /*0450*/  LDG.E R23, desc[UR10][R22.64+0x10] ;  /* 0x0000100a16177981 */ /* 0x000122000c1e1900 */
[----:B-1----:R-:W-:Y:S02]  /*0460*/  HFMA2 R20, -RZ, RZ, 0, 2.384185791015625e-07 ;  /* 0x00000004ff147431 */ /* 0x002fe400000001ff */
[----:B------:R-:W-:Y:S01]  /*0470*/  IMAD.U32 R17, RZ, RZ, UR9 ;  /* 0x00000009ff117e24 */ /* 0x000fe2000f8e00ff */
[----:B0-----:R-:W-:Y:S01]  /*0480*/  MOV R22, 0x4 ;  /* 0x0000000400167802 */ /* 0x001fe20000000f00 */
[----:B--2---:R-:W-:Y:S01]  /*0490*/  IMAD R29, R13, R12, R29 ;  /* 0x0000000c0d1d7224 */ /* 0x004fe200078e021d */
[----:B------:R-:W-:-:S03]  /*04a0*/  MOV R12, 0x4 ;  /* 0x00000004000c7802 */ /* 0x000fc60000000f00 */
[----:B---3--:R-:W-:Y:S01]  /*04b0*/  IMAD R21, R21, R16, R29 ;  /* 0x0000001015157224 */ /* 0x008fe200078e021d */
[----:B------:R-:W-:Y:S01]  /*04c0*/  MOV R16, UR8 ;  /* 0x0000000800107c02 */ /* 0x000fe20008000f00 */
[----:B------:R-:W-:-:S05]  /*04d0*/  IMAD.WIDE.U32 R12, R11, R12, UR14 ;  /* 0x0000000e0b0c7e25 */ /* 0x000fca000f8e000c */
[----:B------:R4:W2:Y:S04]  /*04e0*/  LDG.E R16, desc[UR10][R16.64+0x14] ;  /* 0x0000140a10107981 */ /* 0x0008a8000c1e1900 */
[----:B------:R0:W2:Y:S01]  /*04f0*/  LDG.E R29, desc[UR10][R12.64] ;  /* 0x0000000a0c1d7981 */ /* 0x0000a2000c1e1900 */
[----:B----4-:R-:W-:Y:S02]  /*0500*/  IMAD R17, R23, R14, R21 ;  /* 0x0000000e17117224 */ /* 0x010fe400078e0215 */
[----:B------:R-:W-:Y:S01]  /*0510*/  IMAD.WIDE.U32 R14, R26, R20, UR14 ;  /* 0x0000000e1a0e7e25 */ /* 0x000fe2000f8e0014 */
[----:B0-----:R-:W-:Y:S02]  /*0520*/  MOV R13, UR9 ;  /* 0x00000009000d7c02 */ /* 0x001fe40008000f00 */
[----:B------:R-:W-:Y:S01]  /*0530*/  MOV R12, UR8 ;  /* 0x00000008000c7c02 */ /* 0x000fe20008000f00 */
[----:B------:R-:W-:-:S02]  /*0540*/  IMAD.WIDE.U32 R22, R25, R22, UR14 ;  /* 0x0000000e19167e25 */ /* 0x000fc4000f8e0016 */
[----:B------:R-:W3:Y:S01]  /*0550*/  LDG.E R14, desc[UR10][R14.64] ;  /* 0x0000000a0e0e7981 */ /* 0x000ee2000c1e1900 */
[----:B------:R-:W-:Y:S01]  /*0560*/  MOV R21, UR9 ;  /* 0x0000000900157c02 */ /* 0x000fe20008000f00 */
[----:B------:R-:W-:Y:S02]  /*0570*/  IMAD.U32 R20, RZ, RZ, UR8 ;  /* 0x00000008ff147e24 */ /* 0x000fe4000f8e00ff */
[----:B------:R0:W3:Y:S04]  /*0580*/  LDG.E R13, desc[UR10][R12.64+0x18] ;  /* 0x0000180a0c0d7981 */ /* 0x0000e8000c1e1900 */
[----:B------:R-:W4:Y:S04]  /*0590*/  LDG.E R22, desc[UR10][R22.64] ;  /* 0x0000000a16167981 */ /* 0x000f28000c1e1900 */
[----:B------:R-:W4:Y:S01]  /*05a0*/  LDG.E R21, desc[UR10][R20.64+0x1c] ;  /* 0x00001c0a14157981 */ /* 0x000f22000c1e1900 */
[----:B------:R-:W-:-:S04]  /*05b0*/  IADD3 R19, PT, PT, R19, 0x8, RZ ;  /* 0x0000000813137810 */ /* 0x000fc80007ffe0ff */
[----:B------:R-:W-:Y:S01]  /*05c0*/  ISETP.NE.AND P0, PT, R19, RZ, PT ;  /* 0x000000ff1300720c */ /* 0x000fe20003f05270 */
[----:B0-----:R-:W-:Y:S01]  /*05d0*/  IMAD.U32 R12, RZ, RZ, UR16 ;  /* 0x00000010ff0c7e24 */ /* 0x001fe2000f8e00ff */
[----:B------:R-:W-:Y:S01]  /*05e0*/  MOV R15, UR16 ;  /* 0x00000010000f7c02 */ /* 0x000fe20008000f00 */
[----:B------:R-:W-:-:S03]  /*05f0*/  UIADD3 UR5, UPT, UPT, UR5, 0x8, URZ ;  /* 0x0000000805057890 */ /* 0x000fc6000fffe0ff */
[C---:B------:R-:W-:Y:S02]  /*0600*/  LEA R10, R15.reuse, R10, 0x3 ;  /* 0x0000000a0f0a7211 */ /* 0x040fe400078e18ff */
[----:B------:R-:W-:Y:S02]  /*0610*/  LEA R11, R12, R11, 0x3 ;  /* 0x0000000b0c0b7211 */ /* 0x000fe400078e18ff */
[----:B------:R-:W-:Y:S01]  /*0620*/  LEA R24, R15, R24, 0x3 ;  /* 0x000000180f187211 */ /* 0x000fe200078e18ff */
[----:B--2---:R-:W-:Y:S01]  /*0630*/  IMAD R16, R16, R29, R17 ;  /* 0x0000001d10107224 */ /* 0x004fe200078e0211 */
[----:B------:R-:W-:Y:S02]  /*0640*/  MOV R29, UR16 ;  /* 0x00000010001d7c02 */ /* 0x000fe40008000f00 */
[----:B------:R-:W-:-:S03]  /*0650*/  MOV R17, UR16 ;  /* 0x0000001000117c02 */ /* 0x000fc60008000f00 */
[----:B------:R-:W-:Y:S01]  /*0660*/  IMAD R18, R29, 0x8, R18 ;  /* 0x000000081d127824 */ /* 0x000fe200078e0212 */
[C---:B------:R-:W-:Y:S02]  /*0670*/  LEA R27, R17.reuse, R27, 0x3 ;  /* 0x0000001b111b7211 */ /* 0x040fe400078e18ff */
[----:B------:R-:W-:Y:S01]  /*0680*/  LEA R28, R17, R28, 0x3 ;  /* 0x0000001c111c7211 */ /* 0x000fe200078e18ff */
[----:B---3--:R-:W-:Y:S01]  /*0690*/  IMAD R16, R13, R14, R16 ;  /* 0x0000000e0d107224 */ /* 0x008fe200078e0210 */
[----:B------:R-:W-:Y:S02]  /*06a0*/  MOV R14, UR16 ;  /* 0x00000010000e7c02 */ /* 0x000fe40008000f00 */
[----:B------:R-:W-:-:S03]  /*06b0*/  MOV R13, UR16 ;  /* 0x00000010000d7c02 */ /* 0x000fc60008000f00 */
[----:B------:R-:W-:Y:S01]  /*06c0*/  IMAD R25, R14, 0x8, R25 ;  /* 0x000000080e197824 */ /* 0x000fe200078e0219 */
[----:B------:R-:W-:Y:S01]  /*06d0*/  LEA R26, R13, R26, 0x3 ;  /* 0x0000001a0d1a7211 */ /* 0x000fe200078e18ff */
[----:B----4-:R-:W-:Y:S01]  /*06e0*/  IMAD R16, R21, R22, R16 ;  /* 0x0000001615107224 */ /* 0x010fe200078e0210 */
[----:B------:R-:W-:Y:S06]  /*06f0*/  @P0 BRA `(.L_x_2) ;  /* 0xfffffff800d40947 */ /* 0x000fec000383ffff */
[----:B------:R-:W-:-:S07]  /*0700*/  MOV R17, R3 ;  /* 0x0000000300117202 */ /* 0x000fce0000000f00 */
.L_x_1:
[----:B------:R-:W0:Y:S02]  /*0710*/  LDCU UR5, c[0x0][0x3a0] ;  /* 0x00007400ff0577ac */ /* 0x000e240008000800 */
[----:B0-----:R-:W-:-:S04]  /*0720*/  ULOP3.LUT UR5, UR5, 0x7, URZ, 0xc0, !UPT ;  /* 0x0000000705057892 */ /* 0x001fc8000f8ec0ff */
[----:B------:R-:W-:-:S09]  /*0730*/  UISETP.NE.AND UP0, UPT, UR5, URZ, UPT ;  /* 0x000000ff0500728c */ /* 0x000fd2000bf05270 */
[----:B------:R-:W-:Y:S05]  /*0740*/  BRA.U !UP0, `(.L_x_3) ;  /* 0x0000000108e87547 */ /* 0x000fea000b800000 */
[----:B------:R-:W-:Y:S01]  /*0750*/  UIADD3 UR5, UPT, UPT, UR5, -0x1, URZ ;  /* 0xffffffff05057890 */ /* 0x000fe2000fffe0ff */
[----:B------:R-:W-:-:S03]  /*0760*/  ISETP.NE.AND P0, PT, R2, RZ, PT ;  /* 0x000000ff0200720c */ /* 0x000fc60003f05270 */
[----:B------:R-:W-:-:S09]  /*0770*/  UISETP.GE.U32.AND UP0, UPT, UR5, 0x3, UPT ;  /* 0x000000030500788c */ /* 0x000fd2000bf06070 */
[----:B------:R-:W-:Y:S05]  /*0780*/  BRA.U !UP0, `(.L_x_4) ;  /* 0x0000000108647547 */ /* 0x000fea000b800000 */
[----:B------:R-:W0:Y:S01]  /*0790*/  LDC.64 R10, c[0x0][0x388] ;  /* 0x0000e200ff0a7b82 */ /* 0x000e220000000a00 */
[C---:B------:R-:W-:Y:S01]  /*07a0*/  IMAD R21, R17.reuse, UR16, R0 ;  /* 0x0000001011157c24 */ /* 0x040fe2000f8e0200 */
[----:B------:R-:W-:-:S04]  /*07b0*/  IADD3 R13, PT, PT, R17, UR6, RZ ;  /* 0x00000006110d7c10 */ /* 0x000fc8000fffe0ff */
[----:B------:R-:W-:Y:S02]  /*07c0*/  IADD3 R15, PT, PT, R21, UR16, RZ ;  /* 0x00000010150f7c10 */ /* 0x000fe4000fffe0ff */
[----:B------:R-:W1:Y:S03]  /*07d0*/  LDC.64 R18, c[0x0][0x380] ;  /* 0x0000e000ff127b82 */ /* 0x000e660000000a00 */
[----:B------:R-:W-:Y:S02]  /*07e0*/  VIADD R23, R15, UR16 ;  /* 0x000000100f177c36 */ /* 0x000fe40008000000 */
[----:B0-----:R-:W-:-:S06]  /*07f0*/  IMAD.WIDE.U32 R20, R21, 0x4, R10 ;  /* 0x0000000415147825 */ /* 0x001fcc00078e000a */
[----:B------:R-:W2:Y:S01]  /*0800*/  LDG.E R21, desc[UR10][R20.64] ;  /* 0x0000000a14157981 */ /* 0x000ea2000c1e1900 */
[----:B-1----:R-:W-:-:S04]  /*0810*/  IMAD.WIDE R18, R13, 0x4, R18 ;  /* 0x000000040d127825 */ /* 0x002fc800078e0212 */
[--C-:B------:R-:W-:Y:S01]  /*0820*/  IMAD.WIDE.U32 R12, R15, 0x4, R10.reuse ;  /* 0x000000040f0c7825 */ /* 0x100fe200078e000a */
[----:B------:R-:W2:Y:S03]  /*0830*/  LDG.E R22, desc[UR10][R18.64] ;  /* 0x0000000a12167981 */ /* 0x000ea6000c1e1900 */
[C-C-:B------:R-:W-:Y:S01]  /*0840*/  IMAD.WIDE.U32 R14, R23.reuse, 0x4, R10.reuse ;  /* 0x00000004170e7825 */ /* 0x140fe200078e000a */
[----:B------:R-:W-:Y:S01]  /*0850*/  IADD3 R23, PT, PT, R23, UR16, RZ ;  /* 0x0000001017177c10 */ /* 0x000fe2000fffe0ff */
[----:B------:R-:W3:Y:S04]  /*0860*/  LDG.E R12, desc[UR10][R12.64] ;  /* 0x0000000a0c0c7981 */ /* 0x000ee8000c1e1900 */
[----:B------:R-:W3:Y:S01]  /*0870*/  LDG.E R24, desc[UR10][R18.64+0x4] ;  /* 0x0000040a12187981 */ /* 0x000ee2000c1e1900 */
[----:B------:R-:W-:-:S03]  /*0880*/  IMAD.WIDE.U32 R10, R23, 0x4, R10 ;  /* 0x00000004170a7825 */ /* 0x000fc600078e000a */
[----:B------:R-:W4:Y:S04]  /*0890*/  LDG.E R14, desc[UR10][R14.64] ;  /* 0x0000000a0e0e7981 */ /* 0x000f28000c1e1900 */
[----:B------:R-:W4:Y:S04]  /*08a0*/  LDG.E R26, desc[UR10][R18.64+0x8] ;  /* 0x0000080a121a7981 */ /* 0x000f28000c1e1900 */
[----:B------:R-:W5:Y:S04]  /*08b0*/  LDG.E R28, desc[UR10][R18.64+0xc] ;  /* 0x00000c0a121c7981 */ /* 0x000f68000c1e1900 */
[----:B------:R-:W5:Y:S01]  /*08c0*/  LDG.E R10, desc[UR10][R10.64] ;  /* 0x0000000a0a0a7981 */ /* 0x000f62000c1e1900 */
[----:B------:R-:W-:Y:S01]  /*08d0*/  IADD3 R17, PT, PT, R17, 0x4, RZ ;  /* 0x0000000411117810 */ /* 0x000fe20007ffe0ff */
[----:B--2---:R-:W-:-:S04]  /*08e0*/  IMAD R21, R22, R21, R16 ;  /* 0x0000001516157224 */ /* 0x004fc800078e0210 */
[----:B---3--:R-:W-:-:S04]  /*08f0*/  IMAD R21, R24, R12, R21 ;  /* 0x0000000c18157224 */ /* 0x008fc800078e0215 */
[----:B----4-:R-:W-:-:S04]  /*0900*/  IMAD R21, R26, R14, R21 ;  /* 0x0000000e1a157224 */ /* 0x010fc800078e0215 */
[----:B-----5:R-:W-:-:S07]  /*0910*/  IMAD R16, R28, R10, R21 ;  /* 0x0000000a1c107224 */ /* 0x020fce00078e0215 */
.L_x_4:
[----:B------:R-:W-:Y:S05]  /*0920*/  @!P0 BRA `(.L_x_3) ;  /* 0x0000000000708947 */ /* 0x000fea0003800000 */
[----:B------:R-:W0:Y:S01]  /*0930*/  LDC.64 R18, c[0x0][0x388] ;  /* 0x0000e200ff127b82 */ /* 0x000e220000000a00 */
[----:B------:R-:W-:Y:S01]  /*0940*/  ISETP.NE.AND P0, PT, R2, 0x1, PT ;  /* 0x000000010200780c */ /* 0x000fe20003f05270 */
[----:B------:R-:W-:-:S04]  /*0950*/  ULOP3.LUT UR5, UR16, 0x1, URZ, 0xc0, !UPT ;  /* 0x0000000110057892 */ /* 0x000fc8000f8ec0ff */
[----:B------:R-:W-:Y:S02]  /*0960*/  UISETP.NE.U32.AND UP0, UPT, UR5, 0x1, UPT ;  /* 0x000000010500788c */ /* 0x000fe4000bf05070 */
[----:B------:R-:W1:Y:S04]  /*0970*/  LDC.64 R20, c[0x0][0x380] ;  /* 0x0000e000ff147b82 */ /* 0x000e680000000a00 */
[----:B------:R-:W-:Y:S02]  /*0980*/  PLOP3.LUT P1, PT, PT, PT, UP0, 0x80, 0x8 ;  /* 0x000000000008781c */ /* 0x000fe40003f2f008 */
[C---:B------:R-:W-:Y:S01]  /*0990*/  @P0 IMAD R15, R17.reuse, UR16, R0 ;  /* 0x00000010110f0c24 */ /* 0x040fe2000f8e0200 */
[C---:B------:R-:W-:Y:S01]  /*09a0*/  @P0 IADD3 R23, PT, PT, R17.reuse, UR6, RZ ;  /* 0x0000000611170c10 */ /* 0x040fe2000fffe0ff */
[----:B------:R-:W2:Y:S01]  /*09b0*/  LDC.64 R12, c[0x0][0x380] ;  /* 0x0000e000ff0c7b82 */ /* 0x000ea20000000a00 */
[----:B------:R-:W-:-:S02]  /*09c0*/  @P0 VIADD R17, R17, 0x2 ;  /* 0x0000000211110836 */ /* 0x000fc40000000000 */
[----:B------:R-:W-:-:S05]  /*09d0*/  @P0 IADD3 R25, PT, PT, R15, UR16, RZ ;  /* 0x000000100f190c10 */ /* 0x000fca000fffe0ff */
[----:B------:R-:W3:Y:S01]  /*09e0*/  LDC.64 R10, c[0x0][0x388] ;  /* 0x0000e200ff0a7b82 */ /* 0x000ee20000000a00 */
[----:B0-----:R-:W-:-:S04]  /*09f0*/  @P0 IMAD.WIDE.U32 R14, R15, 0x4, R18 ;  /* 0x000000040f0e0825 */ /* 0x001fc800078e0012 */
[----:B------:R-:W-:Y:S02]  /*0a00*/  @P0 IMAD.WIDE.U32 R18, R25, 0x4, R18 ;  /* 0x0000000419120825 */ /* 0x000fe400078e0012 */
[----:B------:R-:W4:Y:S02]  /*0a10*/  @P0 LDG.E R15, desc[UR10][R14.64] ;  /* 0x0000000a0e0f0981 */ /* 0x000f24000c1e1900 */
[----:B-1----:R-:W-:Y:S01]  /*0a20*/  @P0 IMAD.WIDE R20, R23, 0x4, R20 ;  /* 0x0000000417140825 */ /* 0x002fe200078e0214 */
[C---:B------:R-:W-:Y:S01]  /*0a30*/  @!P1 IADD3 R23, PT, PT, R17.reuse, UR6, RZ ;  /* 0x0000000611179c10 */ /* 0x040fe2000fffe0ff */
[----:B------:R-:W5:Y:S02]  /*0a40*/  @P0 LDG.E R18, desc[UR10][R18.64] ;  /* 0x0000000a12120981 */ /* 0x000f64000c1e1900 */
[----:B------:R-:W-:Y:S02]  /*0a50*/  @!P1 IMAD R25, R17, UR16, R0 ;  /* 0x0000001011199c24 */ /* 0x000fe4000f8e0200 */
[----:B------:R-:W4:Y:S01]  /*0a60*/  @P0 LDG.E R17, desc[UR10][R20.64] ;  /* 0x0000000a14110981 */ /* 0x000f22000c1e1900 */
[----:B--2---:R-:W-:-:S03]  /*0a70*/  @!P1 IMAD.WIDE R12, R23, 0x4, R12 ;  /* 0x00000004170c9825 */ /* 0x004fc600078e020c */
[----:B------:R-:W5:Y:S04]  /*0a80*/  @P0 LDG.E R22, desc[UR10][R20.64+0x4] ;  /* 0x0000040a14160981 */ /* 0x000f68000c1e1900 */
[----:B------:R-:W2:Y:S01]  /*0a90*/  @!P1 LDG.E R13, desc[UR10][R12.64] ;  /* 0x0000000a0c0d9981 */ /* 0x000ea2000c1e1900 */
[----:B---3--:R-:W-:-:S06]  /*0aa0*/  @!P1 IMAD.WIDE.U32 R10, R25, 0x4, R10 ;  /* 0x00000004190a9825 */ /* 0x008fcc00078e000a */
[----:B------:R-:W2:Y:S01]  /*0ab0*/  @!P1 LDG.E R10, desc[UR10][R10.64] ;  /* 0x0000000a0a0a9981 */ /* 0x000ea2000c1e1900 */
[----:B----4-:R-:W-:-:S04]  /*0ac0*/  @P0 IMAD R17, R17, R15, R16 ;  /* 0x0000000f11110224 */ /* 0x010fc800078e0210 */
[----:B-----5:R-:W-:-:S04]  /*0ad0*/  @P0 IMAD R16, R22, R18, R17 ;  /* 0x0000001216100224 */ /* 0x020fc800078e0211 */
[----:B--2---:R-:W-:-:S07]  /*0ae0*/  @!P1 IMAD R16, R13, R10, R16 ;  /* 0x0000000a0d109224 */ /* 0x004fce00078e0210 */
.L_x_3:
[----:B------:R-:W0:Y:S01]  /*0af0*/  LDCU UR5, c[0x0][0x398] ;  /* 0x00007300ff0577ac */ /* 0x000e220008000800 */
[----:B------:R-:W1:Y:S01]  /*0b00*/  LDC.64 R10, c[0x0][0x390] ;  /* 0x0000e400ff0a7b82 */ /* 0x000e620000000a00 */
[----:B------:R-:W-:Y:S01]  /*0b10*/  MOV R13, UR4 ;  /* 0x00000004000d7c02 */ /* 0x000fe20008000f00 */
[----:B------:R-:W-:-:S04]  /*0b20*/  UIADD3 UR4, UPT, UPT, UR4, 0x1, URZ ;  /* 0x0000000104047890 */ /* 0x000fc8000fffe0ff */
[----:B------:R-:W-:Y:S01]  /*0b30*/  IMAD R13, R13, UR16, R0 ;  /* 0x000000100d0d7c24 */ /* 0x000fe2000f8e0200 */
[----:B0-----:R-:W-:-:S06]  /*0b40*/  UISETP.NE.AND UP0, UPT, UR4, UR5, UPT ;  /* 0x000000050400728c */ /* 0x001fcc000bf05270 */
[----:B------:R-:W-:Y:S01]  /*0b50*/  PLOP3.LUT P0, PT, PT, PT, UP0, 0x80, 0x8 ;  /* 0x000000000008781c */ /* 0x000fe20003f0f008 */
[----:B-1----:R-:W-:-:S05]  /*0b60*/  IMAD.WIDE.U32 R10, R13, 0x4, R10 ;  /* 0x000000040d0a7825 */ /* 0x002fca00078e000a */
[----:B------:R0:W-:Y:S07]  /*0b70*/  STG.E desc[UR10][R10.64], R16 ;  /* 0x000000100a007986 */ /* 0x0001ee000c10190a */
[----:B------:R-:W-:Y:S05]  /*0b80*/  @!P0 EXIT ;  /* 0x000000000000894d */ /* 0x000fea0003800000 */
[----:B------:R-:W-:Y:S05]  /*0b90*/  BRA `(.L_x_5) ;  /* 0xfffffff400607947 */ /* 0x000fea000383ffff */
.L_x_0:
[C---:B------:R-:W-:Y:S01]  /*0ba0*/  ISETP.GE.U32.AND P1, PT, R2.reuse, 0x8, PT ;  /* 0x000000080200780c */ /* 0x040fe20003f26070 */
[----:B------:R-:W-:Y:S01]  /*0bb0*/  HFMA2 R3, -RZ, RZ, 0, 0 ;  /* 0x00000000ff037431 */ /* 0x000fe200000001ff */
[----:B------:R-:W-:-:S04]  /*0bc0*/  LOP3.LUT R8, R2, 0x7, RZ, 0xc0, !PT ;  /* 0x0000000702087812 */ /* 0x000fc800078ec0ff */
[----:B------:R-:W-:-:S07]  /*0bd0*/  ISETP.NE.AND P0, PT, R8, RZ, PT ;  /* 0x000000ff0800720c */ /* 0x000fce0003f05270 */
[----:B------:R-:W-:Y:S06]  /*0be0*/  @!P1 BRA `(.L_x_6) ;  /* 0x00000000005c9947 */ /* 0x000fec0003800000 */
[----:B------:R-:W0:Y:S01]  /*0bf0*/  LDC.64 R4, c[0x0][0x390] ;  /* 0x0000e400ff047b82 */ /* 0x000e220000000a00 */
[----:B------:R-:W-:Y:S01]  /*0c00*/  LOP3.LUT R3, R2, 0x7ffffff8, RZ, 0xc0, !PT ;  /* 0x7ffffff802037812 */ /* 0x000fe200078ec0ff */
[----:B------:R-:W-:-:S06]  /*0c10*/  UMOV UR4, URZ ;  /* 0x000000ff00047c82 */ /* 0x000fcc0008000000 */
.L_x_7:
[----:B-1----:R-:W-:Y:S01]  /*0c20*/  IMAD R7, R9, UR4, R0 ;  /* 0x0000000409077c24 */ /* 0x002fe2000f8e0200 */
[----:B------:R-:W-:-:S03]  /*0c30*/  UIADD3 UR4, UPT, UPT, UR4, 0x8, URZ ;  /* 0x0000000804047890 */ /* 0x000fc6000fffe0ff */
[----:B0-----:R-:W-:-:S03]  /*0c40*/  IMAD.WIDE R6, R7, 0x4, R4 ;  /* 0x0000000407067825 */ /* 0x001fc600078e0204 */
[----:B------:R-:W-:Y:S02]  /*0c50*/  ISETP.NE.AND P1, PT, R3, UR4, PT ;  /* 0x0000000403007c0c */ /* 0x000fe4000bf25270 */
[----:B------:R1:W-:Y:S01]  /*0c60*/  STG.E desc[UR10][R6.64], RZ ;  /* 0x000000ff06007986 */ /* 0x0003e2000c10190a */
[----:B------:R-:W-:-:S05]  /*0c70*/  IMAD.WIDE R10, R9, 0x4, R6 ;  /* 0x00000004090a7825 */ /* 0x000fca00078e0206 */
        /* <DEDUP_REMOVED lines=13> */
[----:B------:R-:W-:Y:S05]  /*0d50*/  @P1 BRA `(.L_x_7) ;  /* 0xfffffffc00b01947 */ /* 0x000fea000383ffff */
.L_x_6:
[----:B------:R-:W-:Y:S05]  /*0d60*/  @!P0 EXIT ;  /* 0x000000000000894d */ /* 0x000fea0003800000 */
[----:B------:R-:W-:Y:S02]  /*0d70*/  ISETP.GE.U32.AND P0, PT, R8, 0x4, PT ;  /* 0x000000040800780c */ /* 0x000fe40003f06070 */
[----:B-1----:R-:W-:-:S04]  /*0d80*/  LOP3.LUT R14, R2, 0x3, RZ, 0xc0, !PT ;  /* 0x00000003020e7812 */ /* 0x002fc800078ec0ff */
[----:B------:R-:W-:-:S07]  /*0d90*/  ISETP.NE.AND P1, PT, R14, RZ, PT ;  /* 0x000000ff0e00720c */ /* 0x000fce0003f25270 */
[----:B------:R-:W-:Y:S06]  /*0da0*/  @!P0 BRA `(.L_x_8) ;  /* 0x00000000002c8947 */ /* 0x000fec0003800000 */
[----:B------:R-:W0:Y:S01]  /*0db0*/  LDC.64 R4, c[0x0][0x390] ;  /* 0x0000e400ff047b82 */ /* 0x000e220000000a00 */
[C---:B------:R-:W-:Y:S01]  /*0dc0*/  IMAD R7, R3.reuse, R9, R0 ;  /* 0x0000000903077224 */ /* 0x040fe200078e0200 */
[----:B------:R-:W-:-:S03]  /*0dd0*/  IADD3 R3, PT, PT, R3, 0x4, RZ ;  /* 0x0000000403037810 */ /* 0x000fc60007ffe0ff */
[----:B0-----:R-:W-:-:S05]  /*0de0*/  IMAD.WIDE R4, R7, 0x4, R4 ;  /* 0x0000000407047825 */ /* 0x001fca00078e0204 */
[----:B------:R0:W-:Y:S01]  /*0df0*/  STG.E desc[UR10][R4.64], RZ ;  /* 0x000000ff04007986 */ /* 0x0001e2000c10190a */
[----:B------:R-:W-:-:S05]  /*0e00*/  IMAD.WIDE R6, R9, 0x4, R4 ;  /* 0x0000000409067825 */ /* 0x000fca00078e0204 */
[----:B------:R0:W-:Y:S01]  /*0e10*/  STG.E desc[UR10][R6.64], RZ ;  /* 0x000000ff06007986 */ /* 0x0001e2000c10190a */
[----:B------:R-:W-:-:S05]  /*0e20*/  IMAD.WIDE R10, R9, 0x4, R6 ;  /* 0x00000004090a7825 */ /* 0x000fca00078e0206 */
[----:B------:R0:W-:Y:S01]  /*0e30*/  STG.E desc[UR10][R10.64], RZ ;  /* 0x000000ff0a007986 */ /* 0x0001e2000c10190a */
[----:B------:R-:W-:-:S05]  /*0e40*/  IMAD.WIDE R12, R9, 0x4, R10 ;  /* 0x00000004090c7825 */ /* 0x000fca00078e020a */
[----:B------:R0:W-:Y:S02]  /*0e50*/  STG.E desc[UR10][R12.64], RZ ;  /* 0x000000ff0c007986 */ /* 0x0001e4000c10190a */
.L_x_8:
[----:B------:R-:W-:Y:S05]  /*0e60*/  @!P1 EXIT ;  /* 0x000000000000994d */ /* 0x000fea0003800000 */
[----:B------:R-:W-:Y:S02]  /*0e70*/  ISETP.NE.AND P0, PT, R14, 0x1, PT ;  /* 0x000000010e00780c */ /* 0x000fe40003f05270 */
[----:B------:R-:W-:-:S04]  /*0e80*/  LOP3.LUT R2, R2, 0x1, RZ, 0xc0, !PT ;  /* 0x0000000102027812 */ /* 0x000fc800078ec0ff */
[----:B------:R-:W-:-:S07]  /*0e90*/  ISETP.NE.U32.AND P1, PT, R2, 0x1, PT ;  /* 0x000000010200780c */ /* 0x000fce0003f25070 */
[----:B------:R-:W-:Y:S06]  /*0ea0*/  @!P0 BRA `(.L_x_9) ;  /* 0x00000000001c8947 */ /* 0x000fec0003800000 */
[----:B0-----:R-:W0:Y:S01]  /*0eb0*/  LDC.64 R4, c[0x0][0x390] ;  /* 0x0000e400ff047b82 */ /* 0x001e220000000a00 */
[C---:B------:R-:W-:Y:S01]  /*0ec0*/  IMAD R7, R3.reuse, R9, R0 ;  /* 0x0000000903077224 */ /* 0x040fe200078e0200 */
[----:B------:R-:W-:-:S03]  /*0ed0*/  IADD3 R3, PT, PT, R3, 0x2, RZ ;  /* 0x0000000203037810 */ /* 0x000fc60007ffe0ff */
[----:B0-----:R-:W-:-:S05]  /*0ee0*/  IMAD.WIDE R4, R7, 0x4, R4 ;  /* 0x0000000407047825 */ /* 0x001fca00078e0204 */
[----:B------:R1:W-:Y:S01]  /*0ef0*/  STG.E desc[UR10][R4.64], RZ ;  /* 0x000000ff04007986 */ /* 0x0003e2000c10190a */
[----:B------:R-:W-:-:S05]  /*0f00*/  IMAD.WIDE R6, R9, 0x4, R4 ;  /* 0x0000000409067825 */ /* 0x000fca00078e0204 */
[----:B------:R1:W-:Y:S02]  /*0f10*/  STG.E desc[UR10][R6.64], RZ ;  /* 0x000000ff06007986 */ /* 0x0003e4000c10190a */
.L_x_9:
[----:B------:R-:W-:Y:S05]  /*0f20*/  @P1 EXIT ;  /* 0x000000000000194d */ /* 0x000fea0003800000 */
[----:B01----:R-:W0:Y:S01]  /*0f30*/  LDC.64 R4, c[0x0][0x390] ;  /* 0x0000e400ff047b82 */ /* 0x003e220000000a00 */
[----:B------:R-:W-:-:S04]  /*0f40*/  IMAD R3, R3, R9, R0 ;  /* 0x0000000903037224 */ /* 0x000fc800078e0200 */
[----:B0-----:R-:W-:-:S05]  /*0f50*/  IMAD.WIDE R2, R3, 0x4, R4 ;  /* 0x0000000403027825 */ /* 0x001fca00078e0204 */
[----:B------:R-:W-:Y:S01]  /*0f60*/  STG.E desc[UR10][R2.64], RZ ;  /* 0x000000ff02007986 */ /* 0x000fe2000c10190a */
[----:B------:R-:W-:Y:S05]  /*0f70*/  EXIT ;  /* 0x000000000000794d */ /* 0x000fea0003800000 */
.L_x_10:
[----:B------:R-:W-:-:S00]  /*0f80*/  BRA `(.L_x_10) ;  /* 0xfffffffc00fc7947 */ /* 0x000fc0000383ffff */
[----:B------:R-:W-:-:S00]  /*0f90*/  NOP ;  /* 0x0000000000007918 */ /* 0x000fc00000000000 */
        /* <DEDUP_REMOVED lines=14> */
.L_x_11:


//--------------------- .nv.shared.reserved.0     --------------------------
	.section	.nv.shared.reserved.0,"aw",@nobits
	.weak		__nv_reservedSMEM_offset_0_alias
	.size		__nv_reservedSMEM_offset_0_alias, 0, 64
	.other		__nv_reservedSMEM_offset_0_alias,@"STO_CUDA_RESERVED_SHARED STV_DEFAULT"
__nv_reservedSMEM_offset_0_alias:
	.zero		0
	.zero		64


//--------------------- .nv.constant0._Z9matrixmulPiS_S_iii --------------------------
	.section	.nv.constant0._Z9matrixmulPiS_S_iii,"a",@progbits
	.sectionflags	@""
	.align	4
.nv.constant0._Z9matrixmulPiS_S_iii:
	.zero		932


//--------------------- SYMBOLS --------------------------

	.type		.nv.reservedSmem.offset0,@object
	.size		.nv.reservedSmem.offset0,0x4
